//
// Generated by NVIDIA NVVM Compiler
//
// Compiler Build ID: CL-36424714
// Cuda compilation tools, release 13.0, V13.0.88
// Based on NVVM 20.0.0
//

.version 9.0
.target sm_100
.address_size 64

	// .globl	_Z3addPfS_S_i

.visible .entry _Z3addPfS_S_i(
	.param .u64 .ptr .align 1 _Z3addPfS_S_i_param_0,
	.param .u64 .ptr .align 1 _Z3addPfS_S_i_param_1,
	.param .u64 .ptr .align 1 _Z3addPfS_S_i_param_2,
	.param .u32 _Z3addPfS_S_i_param_3
)
{
	.reg .pred 	%p<2>;
	.reg .b32 	%r<7>;
	.reg .b32 	%f<9>;
	.reg .b64 	%rd<8>;

	ld.param.u64 	%rd1, [_Z3addPfS_S_i_param_0];
	ld.param.u64 	%rd2, [_Z3addPfS_S_i_param_2];
	ld.param.u32 	%r2, [_Z3addPfS_S_i_param_3];
	mov.u32 	%r3, %ntid.x;
	mov.u32 	%r4, %ctaid.x;
	mov.u32 	%r5, %tid.x;
	mad.lo.s32 	%r6, %r3, %r4, %r5;
	shl.b32 	%r1, %r6, 2;
	setp.gt.s32 	%p1, %r1, %r2;
	@%p1 bra 	$L__BB0_2;
	cvta.to.global.u64 	%rd3, %rd1;
	cvta.to.global.u64 	%rd4, %rd2;
	mul.wide.s32 	%rd5, %r1, 4;
	add.s64 	%rd6, %rd3, %rd5;
	ld.global.v4.f32 	{%f1, %f2, %f3, %f4}, [%rd6];
	add.f32 	%f5, %f1, %f1;
	add.f32 	%f6, %f2, %f2;
	add.f32 	%f7, %f3, %f3;
	add.f32 	%f8, %f4, %f4;
	add.s64 	%rd7, %rd4, %rd5;
	st.global.v4.f32 	[%rd7], {%f5, %f6, %f7, %f8};
$L__BB0_2:
	ret;

}


// ===== COMPILED SASS (sm_100) =====

	.target	sm_100

	.elftype	@"ET_EXEC"


//--------------------- .note.nv.tkinfo           --------------------------
	.section	.note.nv.tkinfo,"",@"SHT_NOTE"
	.sectionflags	@"SHF_NOTE_NV_TKINFO"
	.tkinfo
        /*0018*/ 	.word	0x00000002
        /*0030*/ 	.string	""
        /*0030*/ 	.string	"ptxas"
        /*0030*/ 	.string	"Cuda compilation tools, release 13.0, V13.0.88"
        /*0030*/ 	.string	"Build cuda_13.0.r13.0/compiler.36424714_0"
        /*0030*/ 	.string	"-arch sm_100 -m 64 "



//--------------------- .note.nv.cuinfo           --------------------------
	.section	.note.nv.cuinfo,"",@"SHT_NOTE"
	.sectionflags	@"SHF_NOTE_NV_CUINFO"
        /*0018*/ 	.short	0x0002
        /*001a*/ 	.short	0x0064
        /*001c*/ 	.short	0x0082
	.zero		2


//--------------------- .nv.info                  --------------------------
	.section	.nv.info,"",@"SHT_CUDA_INFO"
	.align	4


	//----- nvinfo : EIATTR_REGCOUNT
	.align		4
        /*0000*/ 	.byte	0x04, 0x2f
        /*0002*/ 	.short	(.L_1 - .L_0)
	.align		4
.L_0:
        /*0004*/ 	.word	index@(_Z3addPfS_S_i)
        /*0008*/ 	.word	0x0000000e


	//----- nvinfo : EIATTR_FRAME_SIZE
	.align		4
.L_1:
        /*000c*/ 	.byte	0x04, 0x11
        /*000e*/ 	.short	(.L_3 - .L_2)
	.align		4
.L_2:
        /*0010*/ 	.word	index@(_Z3addPfS_S_i)
        /*0014*/ 	.word	0x00000000


	//----- nvinfo : EIATTR_MIN_STACK_SIZE
	.align		4
.L_3:
        /*0018*/ 	.byte	0x04, 0x12
        /*001a*/ 	.short	(.L_5 - .L_4)
	.align		4
.L_4:
        /*001c*/ 	.word	index@(_Z3addPfS_S_i)
        /*0020*/ 	.word	0x00000000
.L_5:


//--------------------- .nv.compat                --------------------------
	.section	.nv.compat,"",@"SHT_CUDA_COMPAT_INFO"
	.align	4
        /*0000*/ 	.byte	0x02, 0x09, 0x00, 0x00, 0x02, 0x02, 0x01, 0x00, 0x02, 0x05, 0x05, 0x00, 0x03, 0x07, 0x01, 0x01
        /*0010*/ 	.byte	0x02, 0x03, 0x00, 0x00, 0x02, 0x06, 0x01, 0x00, 0x04, 0x0b, 0x08, 0x00, 0x09, 0x00, 0x00, 0x00
        /*0020*/ 	.byte	0x00, 0x00, 0x00, 0x00


//--------------------- .nv.info._Z3addPfS_S_i    --------------------------
	.section	.nv.info._Z3addPfS_S_i,"",@"SHT_CUDA_INFO"
	.sectionflags	@""
	.align	4


	//----- nvinfo : EIATTR_CUDA_API_VERSION
	.align		4
        /*0000*/ 	.byte	0x04, 0x37
        /*0002*/ 	.short	(.L_7 - .L_6)
.L_6:
        /*0004*/ 	.word	0x00000082


	//----- nvinfo : EIATTR_KPARAM_INFO
	.align		4
.L_7:
        /*0008*/ 	.byte	0x04, 0x17
        /*000a*/ 	.short	(.L_9 - .L_8)
.L_8:
        /*000c*/ 	.word	0x00000000
        /*0010*/ 	.short	0x0003
        /*0012*/ 	.short	0x0018
        /*0014*/ 	.byte	0x00, 0xf0, 0x11, 0x00


	//----- nvinfo : EIATTR_KPARAM_INFO
	.align		4
.L_9:
        /*0018*/ 	.byte	0x04, 0x17
        /*001a*/ 	.short	(.L_11 - .L_10)
.L_10:
        /*001c*/ 	.word	0x00000000
        /*0020*/ 	.short	0x0002
        /*0022*/ 	.short	0x0010
        /*0024*/ 	.byte	0x00, 0xf5, 0x21, 0x00


	//----- nvinfo : EIATTR_KPARAM_INFO
	.align		4
.L_11:
        /*0028*/ 	.byte	0x04, 0x17
        /*002a*/ 	.short	(.L_13 - .L_12)
.L_12:
        /*002c*/ 	.word	0x00000000
        /*0030*/ 	.short	0x0001
        /*0032*/ 	.short	0x0008
        /*0034*/ 	.byte	0x00, 0xf5, 0x21, 0x00


	//----- nvinfo : EIATTR_KPARAM_INFO
	.align		4
.L_13:
        /*0038*/ 	.byte	0x04, 0x17
        /*003a*/ 	.short	(.L_15 - .L_14)
.L_14:
        /*003c*/ 	.word	0x00000000
        /*0040*/ 	.short	0x0000
        /*0042*/ 	.short	0x0000
        /*0044*/ 	.byte	0x00, 0xf5, 0x21, 0x00


	//----- nvinfo : EIATTR_SPARSE_MMA_MASK
	.align		4
.L_15:
        /*0048*/ 	.byte	0x03, 0x50
        /*004a*/ 	.short	0x0000


	//----- nvinfo : EIATTR_MAXREG_COUNT
	.align		4
        /*004c*/ 	.byte	0x03, 0x1b
        /*004e*/ 	.short	0x00ff


	//----- nvinfo : EIATTR_MERCURY_ISA_VERSION
	.align		4
        /*0050*/ 	.byte	0x03, 0x5f
        /*0052*/ 	.short	0x0101


	//----- nvinfo : EIATTR_VRC_CTA_INIT_COUNT
	.align		4
        /*0054*/ 	.byte	0x02, 0x4a
	.zero		1
	.zero		1


	//----- nvinfo : EIATTR_EXIT_INSTR_OFFSETS
	.align		4
        /*0058*/ 	.byte	0x04, 0x1c
        /*005a*/ 	.short	(.L_17 - .L_16)


	//   ....[0]....
.L_16:
        /*005c*/ 	.word	0x00000080


	//   ....[1]....
        /*0060*/ 	.word	0x00000140


	//----- nvinfo : EIATTR_CBANK_PARAM_SIZE
	.align		4
.L_17:
        /*0064*/ 	.byte	0x03, 0x19
        /*0066*/ 	.short	0x001c


	//----- nvinfo : EIATTR_PARAM_CBANK
	.align		4
        /*0068*/ 	.byte	0x04, 0x0a
        /*006a*/ 	.short	(.L_19 - .L_18)
	.align		4
.L_18:
        /*006c*/ 	.word	index@(.nv.constant0._Z3addPfS_S_i)
        /*0070*/ 	.short	0x0380
        /*0072*/ 	.short	0x001c


	//----- nvinfo : EIATTR_SW_WAR
	.align		4
.L_19:
        /*0074*/ 	.byte	0x04, 0x36
        /*0076*/ 	.short	(.L_21 - .L_20)
.L_20:
        /*0078*/ 	.word	0x00000008
.L_21:


//--------------------- .nv.callgraph             --------------------------
	.section	.nv.callgraph,"",@"SHT_CUDA_CALLGRAPH"
	.align	4
	.sectionentsize	8
	.align		4
        /*0000*/ 	.word	0x00000000
	.align		4
        /*0004*/ 	.word	0xffffffff
	.align		4
        /*0008*/ 	.word	0x00000000
	.align		4
        /*000c*/ 	.word	0xfffffffe
	.align		4
        /*0010*/ 	.word	0x00000000
	.align		4
        /*0014*/ 	.word	0xfffffffd
	.align		4
        /*0018*/ 	.word	0x00000000
	.align		4
        /*001c*/ 	.word	0xfffffffc


//--------------------- .text._Z3addPfS_S_i       --------------------------
	.section	.text._Z3addPfS_S_i,"ax",@progbits
	.align	128
        .global         _Z3addPfS_S_i
        .type           _Z3addPfS_S_i,@function
        .size           _Z3addPfS_S_i,(.L_x_1 - _Z3addPfS_S_i)
        .other          _Z3addPfS_S_i,@"STO_CUDA_ENTRY STV_DEFAULT"
_Z3addPfS_S_i:
.text._Z3addPfS_S_i:
[----:B------:R-:W-:Y:S01]  /*0000*/  LDC R1, c[0x0][0x37c] ;  /* 0x0000df00ff017b82 */ /* 0x000fe20000000800 */
[----:B------:R-:W0:Y:S01]  /*0010*/  S2R R0, SR_CTAID.X ;  /* 0x0000000000007919 */ /* 0x000e220000002500 */
[----:B------:R-:W0:Y:S01]  /*0020*/  LDCU UR4, c[0x0][0x360] ;  /* 0x00006c00ff0477ac */ /* 0x000e220008000800 */
[----:B------:R-:W0:Y:S01]  /*0030*/  S2R R3, SR_TID.X ;  /* 0x0000000000037919 */ /* 0x000e220000002100 */
[----:B------:R-:W1:Y:S01]  /*0040*/  LDCU UR5, c[0x0][0x398] ;  /* 0x00007300ff0577ac */ /* 0x000e620008000800 */
[----:B0-----:R-:W-:-:S05]  /*0050*/  IMAD R0, R0, UR4, R3 ;  /* 0x0000000400007c24 */ /* 0x001fca000f8e0203 */
[----:B------:R-:W-:-:S04]  /*0060*/  SHF.L.U32 R7, R0, 0x2, RZ ;  /* 0x0000000200077819 */ /* 0x000fc800000006ff */
[----:B-1----:R-:W-:-:S13]  /*0070*/  ISETP.GT.AND P0, PT, R7, UR5, PT ;  /* 0x0000000507007c0c */ /* 0x002fda000bf04270 */
[----:B------:R-:W-:Y:S05]  /*0080*/  @P0 EXIT ;  /* 0x000000000000094d */ /* 0x000fea0003800000 */
[----:B------:R-:W0:Y:S01]  /*0090*/  LDC.64 R2, c[0x0][0x380] ;  /* 0x0000e000ff027b82 */ /* 0x000e220000000a00 */
[----:B------:R-:W1:Y:S07]  /*00a0*/  LDCU.64 UR4, c[0x0][0x358] ;  /* 0x00006b00ff0477ac */ /* 0x000e6e0008000a00 */
[----:B------:R-:W2:Y:S01]  /*00b0*/  LDC.64 R4, c[0x0][0x390] ;  /* 0x0000e400ff047b82 */ /* 0x000ea20000000a00 */
[----:B0-----:R-:W-:-:S05]  /*00c0*/  IMAD.WIDE R2, R7, 0x4, R2 ;  /* 0x0000000407027825 */ /* 0x001fca00078e0202 */
[----:B-1----:R-:W3:Y:S01]  /*00d0*/  LDG.E.128 R8, desc[UR4][R2.64] ;  /* 0x0000000402087981 */ /* 0x002ee2000c1e1d00 */
[----:B--2---:R-:W-:-:S04]  /*00e0*/  IMAD.WIDE R4, R7, 0x4, R4 ;  /* 0x0000000407047825 */ /* 0x004fc800078e0204 */
[----:B---3--:R-:W-:Y:S01]  /*00f0*/  FADD R8, R8, R8 ;  /* 0x0000000808087221 */ /* 0x008fe20000000000 */
[----:B------:R-:W-:Y:S01]  /*0100*/  FADD R9, R9, R9 ;  /* 0x0000000909097221 */ /* 0x000fe20000000000 */
[----:B------:R-:W-:Y:S01]  /*0110*/  FADD R10, R10, R10 ;  /* 0x0000000a0a0a7221 */ /* 0x000fe20000000000 */
[----:B------:R-:W-:-:S05]  /*0120*/  FADD R11, R11, R11 ;  /* 0x0000000b0b0b7221 */ /* 0x000fca0000000000 */
[----:B------:R-:W-:Y:S01]  /*0130*/  STG.E.128 desc[UR4][R4.64], R8 ;  /* 0x0000000804007986 */ /* 0x000fe2000c101d04 */
[----:B------:R-:W-:Y:S05]  /*0140*/  EXIT ;  /* 0x000000000000794d */ /* 0x000fea0003800000 */
.L_x_0:
[----:B------:R-:W-:-:S00]  /*0150*/  BRA `(.L_x_0) ;  /* 0xfffffffc00fc7947 */ /* 0x000fc0000383ffff */
[----:B------:R-:W-:-:S00]  /*0160*/  NOP ;  /* 0x0000000000007918 */ /* 0x000fc00000000000 */
        /* <DEDUP_REMOVED lines=9> */
.L_x_1:


//--------------------- .nv.shared.reserved.0     --------------------------
	.section	.nv.shared.reserved.0,"aw",@nobits
	.weak		__nv_reservedSMEM_offset_0_alias
	.size		__nv_reservedSMEM_offset_0_alias, 0, 64
	.other		__nv_reservedSMEM_offset_0_alias,@"STO_CUDA_RESERVED_SHARED STV_DEFAULT"
__nv_reservedSMEM_offset_0_alias:
	.zero		0
	.zero		64


//--------------------- .nv.constant0._Z3addPfS_S_i --------------------------
	.section	.nv.constant0._Z3addPfS_S_i,"a",@progbits
	.sectionflags	@""
	.align	4
.nv.constant0._Z3addPfS_S_i:
	.zero		924


//--------------------- SYMBOLS --------------------------

	.type		.nv.reservedSmem.offset0,@object
	.size		.nv.reservedSmem.offset0,0x4
